//
// Generated by NVIDIA NVVM Compiler
//
// Compiler Build ID: CL-36424714
// Cuda compilation tools, release 13.0, V13.0.88
// Based on NVVM 20.0.0
//

.version 9.0
.target sm_100
.address_size 64

	// .globl	_Z5sgemmiiifPKfS0_fPf

.visible .entry _Z5sgemmiiifPKfS0_fPf(
	.param .u32 _Z5sgemmiiifPKfS0_fPf_param_0,
	.param .u32 _Z5sgemmiiifPKfS0_fPf_param_1,
	.param .u32 _Z5sgemmiiifPKfS0_fPf_param_2,
	.param .f32 _Z5sgemmiiifPKfS0_fPf_param_3,
	.param .u64 .ptr .align 1 _Z5sgemmiiifPKfS0_fPf_param_4,
	.param .u64 .ptr .align 1 _Z5sgemmiiifPKfS0_fPf_param_5,
	.param .f32 _Z5sgemmiiifPKfS0_fPf_param_6,
	.param .u64 .ptr .align 1 _Z5sgemmiiifPKfS0_fPf_param_7
)
{
	.reg .pred 	%p<13>;
	.reg .b32 	%r<94>;
	.reg .b32 	%f<73>;
	.reg .b64 	%rd<70>;

	ld.param.u32 	%r46, [_Z5sgemmiiifPKfS0_fPf_param_0];
	ld.param.u32 	%r47, [_Z5sgemmiiifPKfS0_fPf_param_1];
	ld.param.u32 	%r45, [_Z5sgemmiiifPKfS0_fPf_param_2];
	ld.param.f32 	%f13, [_Z5sgemmiiifPKfS0_fPf_param_3];
	ld.param.u64 	%rd4, [_Z5sgemmiiifPKfS0_fPf_param_4];
	ld.param.u64 	%rd5, [_Z5sgemmiiifPKfS0_fPf_param_5];
	ld.param.f32 	%f14, [_Z5sgemmiiifPKfS0_fPf_param_6];
	cvta.to.global.u64 	%rd1, %rd5;
	cvta.to.global.u64 	%rd2, %rd4;
	mov.u32 	%r48, %ctaid.x;
	mov.u32 	%r49, %ntid.x;
	mov.u32 	%r50, %tid.x;
	mad.lo.s32 	%r1, %r48, %r49, %r50;
	mov.u32 	%r51, %ctaid.y;
	mov.u32 	%r52, %ntid.y;
	mul.lo.s32 	%r2, %r51, %r52;
	mov.u32 	%r3, %tid.y;
	add.s32 	%r53, %r2, %r3;
	setp.ge.u32 	%p1, %r1, %r46;
	setp.ge.u32 	%p2, %r53, %r47;
	or.pred  	%p3, %p1, %p2;
	@%p3 bra 	$L__BB0_14;
	setp.lt.s32 	%p4, %r45, 1;
	mov.f32 	%f72, 0f00000000;
	@%p4 bra 	$L__BB0_13;
	mul.lo.s32 	%r5, %r45, %r1;
	and.b32  	%r6, %r45, 7;
	setp.lt.u32 	%p5, %r45, 8;
	mov.f32 	%f72, 0f00000000;
	mov.b32 	%r92, 0;
	@%p5 bra 	$L__BB0_5;
	and.b32  	%r92, %r45, 2147483640;
	neg.s32 	%r90, %r92;
	add.s32 	%r55, %r3, %r47;
	add.s32 	%r89, %r55, %r2;
	shl.b32 	%r10, %r47, 3;
	shl.b32 	%r56, %r47, 1;
	add.s32 	%r88, %r53, %r56;
	mad.lo.s32 	%r87, %r47, 3, %r53;
	shl.b32 	%r57, %r47, 2;
	add.s32 	%r86, %r53, %r57;
	mad.lo.s32 	%r85, %r47, 5, %r53;
	mad.lo.s32 	%r84, %r47, 6, %r53;
	mad.lo.s32 	%r83, %r47, 7, %r53;
	add.s32 	%r81, %r5, 3;
	mov.f32 	%f72, 0f00000000;
	mov.u32 	%r82, %r53;
$L__BB0_4:
	.pragma "nounroll";
	add.s32 	%r58, %r81, -3;
	mul.wide.u32 	%rd6, %r58, 4;
	add.s64 	%rd7, %rd2, %rd6;
	ld.global.f32 	%f19, [%rd7];
	mul.wide.u32 	%rd8, %r82, 4;
	add.s64 	%rd9, %rd1, %rd8;
	ld.global.f32 	%f20, [%rd9];
	fma.rn.f32 	%f21, %f19, %f20, %f72;
	add.s32 	%r59, %r81, -2;
	mul.wide.u32 	%rd10, %r59, 4;
	add.s64 	%rd11, %rd2, %rd10;
	ld.global.f32 	%f22, [%rd11];
	mul.wide.u32 	%rd12, %r89, 4;
	add.s64 	%rd13, %rd1, %rd12;
	ld.global.f32 	%f23, [%rd13];
	fma.rn.f32 	%f24, %f22, %f23, %f21;
	add.s32 	%r60, %r81, -1;
	mul.wide.u32 	%rd14, %r60, 4;
	add.s64 	%rd15, %rd2, %rd14;
	ld.global.f32 	%f25, [%rd15];
	mul.wide.u32 	%rd16, %r88, 4;
	add.s64 	%rd17, %rd1, %rd16;
	ld.global.f32 	%f26, [%rd17];
	fma.rn.f32 	%f27, %f25, %f26, %f24;
	add.s32 	%r61, %r81, 4;
	mul.wide.u32 	%rd18, %r81, 4;
	add.s64 	%rd19, %rd2, %rd18;
	ld.global.f32 	%f28, [%rd19];
	mul.wide.u32 	%rd20, %r87, 4;
	add.s64 	%rd21, %rd1, %rd20;
	ld.global.f32 	%f29, [%rd21];
	fma.rn.f32 	%f30, %f28, %f29, %f27;
	add.s32 	%r62, %r81, 1;
	mul.wide.u32 	%rd22, %r62, 4;
	add.s64 	%rd23, %rd2, %rd22;
	ld.global.f32 	%f31, [%rd23];
	mul.wide.u32 	%rd24, %r86, 4;
	add.s64 	%rd25, %rd1, %rd24;
	ld.global.f32 	%f32, [%rd25];
	fma.rn.f32 	%f33, %f31, %f32, %f30;
	add.s32 	%r63, %r81, 2;
	mul.wide.u32 	%rd26, %r63, 4;
	add.s64 	%rd27, %rd2, %rd26;
	ld.global.f32 	%f34, [%rd27];
	mul.wide.u32 	%rd28, %r85, 4;
	add.s64 	%rd29, %rd1, %rd28;
	ld.global.f32 	%f35, [%rd29];
	fma.rn.f32 	%f36, %f34, %f35, %f33;
	add.s32 	%r64, %r81, 3;
	mul.wide.u32 	%rd30, %r64, 4;
	add.s64 	%rd31, %rd2, %rd30;
	ld.global.f32 	%f37, [%rd31];
	mul.wide.u32 	%rd32, %r84, 4;
	add.s64 	%rd33, %rd1, %rd32;
	ld.global.f32 	%f38, [%rd33];
	fma.rn.f32 	%f39, %f37, %f38, %f36;
	mul.wide.u32 	%rd34, %r61, 4;
	add.s64 	%rd35, %rd2, %rd34;
	ld.global.f32 	%f40, [%rd35];
	mul.wide.u32 	%rd36, %r83, 4;
	add.s64 	%rd37, %rd1, %rd36;
	ld.global.f32 	%f41, [%rd37];
	fma.rn.f32 	%f72, %f40, %f41, %f39;
	add.s32 	%r90, %r90, 8;
	add.s32 	%r89, %r89, %r10;
	add.s32 	%r88, %r88, %r10;
	add.s32 	%r87, %r87, %r10;
	add.s32 	%r86, %r86, %r10;
	add.s32 	%r85, %r85, %r10;
	add.s32 	%r84, %r84, %r10;
	add.s32 	%r83, %r83, %r10;
	add.s32 	%r82, %r82, %r10;
	add.s32 	%r81, %r81, 8;
	setp.ne.s32 	%p6, %r90, 0;
	@%p6 bra 	$L__BB0_4;
$L__BB0_5:
	setp.eq.s32 	%p7, %r6, 0;
	@%p7 bra 	$L__BB0_13;
	and.b32  	%r39, %r45, 3;
	setp.lt.u32 	%p8, %r6, 4;
	@%p8 bra 	$L__BB0_8;
	add.s32 	%r65, %r92, %r5;
	mul.wide.u32 	%rd38, %r65, 4;
	add.s64 	%rd39, %rd2, %rd38;
	ld.global.f32 	%f43, [%rd39];
	mad.lo.s32 	%r66, %r92, %r47, %r53;
	mul.wide.u32 	%rd40, %r66, 4;
	add.s64 	%rd41, %rd1, %rd40;
	ld.global.f32 	%f44, [%rd41];
	fma.rn.f32 	%f45, %f43, %f44, %f72;
	add.s32 	%r67, %r65, 1;
	mul.wide.u32 	%rd42, %r67, 4;
	add.s64 	%rd43, %rd2, %rd42;
	ld.global.f32 	%f46, [%rd43];
	add.s32 	%r68, %r66, %r47;
	mul.wide.u32 	%rd44, %r68, 4;
	add.s64 	%rd45, %rd1, %rd44;
	ld.global.f32 	%f47, [%rd45];
	fma.rn.f32 	%f48, %f46, %f47, %f45;
	add.s32 	%r69, %r65, 2;
	mul.wide.u32 	%rd46, %r69, 4;
	add.s64 	%rd47, %rd2, %rd46;
	ld.global.f32 	%f49, [%rd47];
	add.s32 	%r70, %r68, %r47;
	mul.wide.u32 	%rd48, %r70, 4;
	add.s64 	%rd49, %rd1, %rd48;
	ld.global.f32 	%f50, [%rd49];
	fma.rn.f32 	%f51, %f49, %f50, %f48;
	add.s32 	%r71, %r65, 3;
	mul.wide.u32 	%rd50, %r71, 4;
	add.s64 	%rd51, %rd2, %rd50;
	ld.global.f32 	%f52, [%rd51];
	add.s32 	%r72, %r70, %r47;
	mul.wide.u32 	%rd52, %r72, 4;
	add.s64 	%rd53, %rd1, %rd52;
	ld.global.f32 	%f53, [%rd53];
	fma.rn.f32 	%f72, %f52, %f53, %f51;
	add.s32 	%r92, %r92, 4;
$L__BB0_8:
	setp.eq.s32 	%p9, %r39, 0;
	@%p9 bra 	$L__BB0_13;
	setp.eq.s32 	%p10, %r39, 1;
	@%p10 bra 	$L__BB0_11;
	add.s32 	%r73, %r92, %r5;
	mul.wide.u32 	%rd54, %r73, 4;
	add.s64 	%rd55, %rd2, %rd54;
	ld.global.f32 	%f55, [%rd55];
	mad.lo.s32 	%r74, %r92, %r47, %r53;
	mul.wide.u32 	%rd56, %r74, 4;
	add.s64 	%rd57, %rd1, %rd56;
	ld.global.f32 	%f56, [%rd57];
	fma.rn.f32 	%f57, %f55, %f56, %f72;
	add.s32 	%r75, %r73, 1;
	mul.wide.u32 	%rd58, %r75, 4;
	add.s64 	%rd59, %rd2, %rd58;
	ld.global.f32 	%f58, [%rd59];
	add.s32 	%r76, %r74, %r47;
	mul.wide.u32 	%rd60, %r76, 4;
	add.s64 	%rd61, %rd1, %rd60;
	ld.global.f32 	%f59, [%rd61];
	fma.rn.f32 	%f72, %f58, %f59, %f57;
	add.s32 	%r92, %r92, 2;
$L__BB0_11:
	and.b32  	%r77, %r45, 1;
	setp.eq.b32 	%p11, %r77, 1;
	not.pred 	%p12, %p11;
	@%p12 bra 	$L__BB0_13;
	add.s32 	%r78, %r92, %r5;
	mul.wide.u32 	%rd62, %r78, 4;
	add.s64 	%rd63, %rd2, %rd62;
	ld.global.f32 	%f60, [%rd63];
	mad.lo.s32 	%r79, %r92, %r47, %r53;
	mul.wide.u32 	%rd64, %r79, 4;
	add.s64 	%rd65, %rd1, %rd64;
	ld.global.f32 	%f61, [%rd65];
	fma.rn.f32 	%f72, %f60, %f61, %f72;
$L__BB0_13:
	ld.param.u64 	%rd69, [_Z5sgemmiiifPKfS0_fPf_param_7];
	mad.lo.s32 	%r80, %r47, %r1, %r53;
	cvta.to.global.u64 	%rd66, %rd69;
	mul.wide.u32 	%rd67, %r80, 4;
	add.s64 	%rd68, %rd66, %rd67;
	ld.global.f32 	%f62, [%rd68];
	mul.f32 	%f63, %f14, %f62;
	fma.rn.f32 	%f64, %f13, %f72, %f63;
	st.global.f32 	[%rd68], %f64;
$L__BB0_14:
	ret;

}


// ===== COMPILED SASS (sm_100) =====

	.target	sm_100

	.elftype	@"ET_EXEC"


//--------------------- .note.nv.tkinfo           --------------------------
	.section	.note.nv.tkinfo,"",@"SHT_NOTE"
	.sectionflags	@"SHF_NOTE_NV_TKINFO"
	.tkinfo
        /*0018*/ 	.word	0x00000002
        /*0030*/ 	.string	""
        /*0030*/ 	.string	"ptxas"
        /*0030*/ 	.string	"Cuda compilation tools, release 13.0, V13.0.88"
        /*0030*/ 	.string	"Build cuda_13.0.r13.0/compiler.36424714_0"
        /*0030*/ 	.string	"-arch sm_100 -m 64 "



//--------------------- .note.nv.cuinfo           --------------------------
	.section	.note.nv.cuinfo,"",@"SHT_NOTE"
	.sectionflags	@"SHF_NOTE_NV_CUINFO"
        /*0018*/ 	.short	0x0002
        /*001a*/ 	.short	0x0064
        /*001c*/ 	.short	0x0082
	.zero		2


//--------------------- .nv.info                  --------------------------
	.section	.nv.info,"",@"SHT_CUDA_INFO"
	.align	4


	//----- nvinfo : EIATTR_REGCOUNT
	.align		4
        /*0000*/ 	.byte	0x04, 0x2f
        /*0002*/ 	.short	(.L_1 - .L_0)
	.align		4
.L_0:
        /*0004*/ 	.word	index@(_Z5sgemmiiifPKfS0_fPf)
        /*0008*/ 	.word	0x00000020


	//----- nvinfo : EIATTR_FRAME_SIZE
	.align		4
.L_1:
        /*000c*/ 	.byte	0x04, 0x11
        /*000e*/ 	.short	(.L_3 - .L_2)
	.align		4
.L_2:
        /*0010*/ 	.word	index@(_Z5sgemmiiifPKfS0_fPf)
        /*0014*/ 	.word	0x00000000


	//----- nvinfo : EIATTR_MIN_STACK_SIZE
	.align		4
.L_3:
        /*0018*/ 	.byte	0x04, 0x12
        /*001a*/ 	.short	(.L_5 - .L_4)
	.align		4
.L_4:
        /*001c*/ 	.word	index@(_Z5sgemmiiifPKfS0_fPf)
        /*0020*/ 	.word	0x00000000
.L_5:


//--------------------- .nv.compat                --------------------------
	.section	.nv.compat,"",@"SHT_CUDA_COMPAT_INFO"
	.align	4
        /*0000*/ 	.byte	0x02, 0x09, 0x00, 0x00, 0x02, 0x02, 0x01, 0x00, 0x02, 0x05, 0x05, 0x00, 0x03, 0x07, 0x01, 0x01
        /*0010*/ 	.byte	0x02, 0x03, 0x00, 0x00, 0x02, 0x06, 0x01, 0x00, 0x04, 0x0b, 0x08, 0x00, 0x09, 0x00, 0x00, 0x00
        /*0020*/ 	.byte	0x00, 0x00, 0x00, 0x00


//--------------------- .nv.info._Z5sgemmiiifPKfS0_fPf --------------------------
	.section	.nv.info._Z5sgemmiiifPKfS0_fPf,"",@"SHT_CUDA_INFO"
	.sectionflags	@""
	.align	4


	//----- nvinfo : EIATTR_CUDA_API_VERSION
	.align		4
        /*0000*/ 	.byte	0x04, 0x37
        /*0002*/ 	.short	(.L_7 - .L_6)
.L_6:
        /*0004*/ 	.word	0x00000082


	//----- nvinfo : EIATTR_KPARAM_INFO
	.align		4
.L_7:
        /*0008*/ 	.byte	0x04, 0x17
        /*000a*/ 	.short	(.L_9 - .L_8)
.L_8:
        /*000c*/ 	.word	0x00000000
        /*0010*/ 	.short	0x0007
        /*0012*/ 	.short	0x0028
        /*0014*/ 	.byte	0x00, 0xf5, 0x21, 0x00


	//----- nvinfo : EIATTR_KPARAM_INFO
	.align		4
.L_9:
        /*0018*/ 	.byte	0x04, 0x17
        /*001a*/ 	.short	(.L_11 - .L_10)
.L_10:
        /*001c*/ 	.word	0x00000000
        /*0020*/ 	.short	0x0006
        /*0022*/ 	.short	0x0020
        /*0024*/ 	.byte	0x00, 0xf0, 0x11, 0x00


	//----- nvinfo : EIATTR_KPARAM_INFO
	.align		4
.L_11:
        /*0028*/ 	.byte	0x04, 0x17
        /*002a*/ 	.short	(.L_13 - .L_12)
.L_12:
        /*002c*/ 	.word	0x00000000
        /*0030*/ 	.short	0x0005
        /*0032*/ 	.short	0x0018
        /*0034*/ 	.byte	0x00, 0xf5, 0x21, 0x00


	//----- nvinfo : EIATTR_KPARAM_INFO
	.align		4
.L_13:
        /*0038*/ 	.byte	0x04, 0x17
        /*003a*/ 	.short	(.L_15 - .L_14)
.L_14:
        /*003c*/ 	.word	0x00000000
        /*0040*/ 	.short	0x0004
        /*0042*/ 	.short	0x0010
        /*0044*/ 	.byte	0x00, 0xf5, 0x21, 0x00


	//----- nvinfo : EIATTR_KPARAM_INFO
	.align		4
.L_15:
        /*0048*/ 	.byte	0x04, 0x17
        /*004a*/ 	.short	(.L_17 - .L_16)
.L_16:
        /*004c*/ 	.word	0x00000000
        /*0050*/ 	.short	0x0003
        /*0052*/ 	.short	0x000c
        /*0054*/ 	.byte	0x00, 0xf0, 0x11, 0x00


	//----- nvinfo : EIATTR_KPARAM_INFO
	.align		4
.L_17:
        /*0058*/ 	.byte	0x04, 0x17
        /*005a*/ 	.short	(.L_19 - .L_18)
.L_18:
        /*005c*/ 	.word	0x00000000
        /*0060*/ 	.short	0x0002
        /*0062*/ 	.short	0x0008
        /*0064*/ 	.byte	0x00, 0xf0, 0x11, 0x00


	//----- nvinfo : EIATTR_KPARAM_INFO
	.align		4
.L_19:
        /*0068*/ 	.byte	0x04, 0x17
        /*006a*/ 	.short	(.L_21 - .L_20)
.L_20:
        /*006c*/ 	.word	0x00000000
        /*0070*/ 	.short	0x0001
        /*0072*/ 	.short	0x0004
        /*0074*/ 	.byte	0x00, 0xf0, 0x11, 0x00


	//----- nvinfo : EIATTR_KPARAM_INFO
	.align		4
.L_21:
        /*0078*/ 	.byte	0x04, 0x17
        /*007a*/ 	.short	(.L_23 - .L_22)
.L_22:
        /*007c*/ 	.word	0x00000000
        /*0080*/ 	.short	0x0000
        /*0082*/ 	.short	0x0000
        /*0084*/ 	.byte	0x00, 0xf0, 0x11, 0x00


	//----- nvinfo : EIATTR_SPARSE_MMA_MASK
	.align		4
.L_23:
        /*0088*/ 	.byte	0x03, 0x50
        /*008a*/ 	.short	0x0000


	//----- nvinfo : EIATTR_MAXREG_COUNT
	.align		4
        /*008c*/ 	.byte	0x03, 0x1b
        /*008e*/ 	.short	0x00ff


	//----- nvinfo : EIATTR_MERCURY_ISA_VERSION
	.align		4
        /*0090*/ 	.byte	0x03, 0x5f
        /*0092*/ 	.short	0x0101


	//----- nvinfo : EIATTR_VRC_CTA_INIT_COUNT
	.align		4
        /*0094*/ 	.byte	0x02, 0x4a
	.zero		1
	.zero		1


	//----- nvinfo : EIATTR_EXIT_INSTR_OFFSETS
	.align		4
        /*0098*/ 	.byte	0x04, 0x1c
        /*009a*/ 	.short	(.L_25 - .L_24)


	//   ....[0]....
.L_24:
        /*009c*/ 	.word	0x000000d0


	//   ....[1]....
        /*00a0*/ 	.word	0x00000ad0


	//----- nvinfo : EIATTR_CBANK_PARAM_SIZE
	.align		4
.L_25:
        /*00a4*/ 	.byte	0x03, 0x19
        /*00a6*/ 	.short	0x0030


	//----- nvinfo : EIATTR_PARAM_CBANK
	.align		4
        /*00a8*/ 	.byte	0x04, 0x0a
        /*00aa*/ 	.short	(.L_27 - .L_26)
	.align		4
.L_26:
        /*00ac*/ 	.word	index@(.nv.constant0._Z5sgemmiiifPKfS0_fPf)
        /*00b0*/ 	.short	0x0380
        /*00b2*/ 	.short	0x0030


	//----- nvinfo : EIATTR_SW_WAR
	.align		4
.L_27:
        /*00b4*/ 	.byte	0x04, 0x36
        /*00b6*/ 	.short	(.L_29 - .L_28)
.L_28:
        /*00b8*/ 	.word	0x00000008
.L_29:


//--------------------- .nv.callgraph             --------------------------
	.section	.nv.callgraph,"",@"SHT_CUDA_CALLGRAPH"
	.align	4
	.sectionentsize	8
	.align		4
        /*0000*/ 	.word	0x00000000
	.align		4
        /*0004*/ 	.word	0xffffffff
	.align		4
        /*0008*/ 	.word	0x00000000
	.align		4
        /*000c*/ 	.word	0xfffffffe
	.align		4
        /*0010*/ 	.word	0x00000000
	.align		4
        /*0014*/ 	.word	0xfffffffd
	.align		4
        /*0018*/ 	.word	0x00000000
	.align		4
        /*001c*/ 	.word	0xfffffffc


//--------------------- .text._Z5sgemmiiifPKfS0_fPf --------------------------
	.section	.text._Z5sgemmiiifPKfS0_fPf,"ax",@progbits
	.align	128
        .global         _Z5sgemmiiifPKfS0_fPf
        .type           _Z5sgemmiiifPKfS0_fPf,@function
        .size           _Z5sgemmiiifPKfS0_fPf,(.L_x_5 - _Z5sgemmiiifPKfS0_fPf)
        .other          _Z5sgemmiiifPKfS0_fPf,@"STO_CUDA_ENTRY STV_DEFAULT"
_Z5sgemmiiifPKfS0_fPf:
.text._Z5sgemmiiifPKfS0_fPf:
[----:B------:R-:W-:Y:S01]  /*0000*/  LDC R1, c[0x0][0x37c] ;  /* 0x0000df00ff017b82 */ /* 0x000fe20000000800 */
[----:B------:R-:W0:Y:S07]  /*0010*/  S2R R8, SR_TID.Y ;  /* 0x0000000000087919 */ /* 0x000e2e0000002200 */
[----:B------:R-:W1:Y:S01]  /*0020*/  S2UR UR4, SR_CTAID.Y ;  /* 0x00000000000479c3 */ /* 0x000e620000002600 */
[----:B------:R-:W2:Y:S07]  /*0030*/  S2R R2, SR_TID.X ;  /* 0x0000000000027919 */ /* 0x000eae0000002100 */
[----:B------:R-:W2:Y:S01]  /*0040*/  LDC R3, c[0x0][0x360] ;  /* 0x0000d800ff037b82 */ /* 0x000ea20000000800 */
[----:B------:R-:W1:Y:S07]  /*0050*/  LDCU UR5, c[0x0][0x364] ;  /* 0x00006c80ff0577ac */ /* 0x000e6e0008000800 */
[----:B------:R-:W2:Y:S08]  /*0060*/  S2UR UR6, SR_CTAID.X ;  /* 0x00000000000679c3 */ /* 0x000eb00000002500 */
[----:B------:R-:W3:Y:S01]  /*0070*/  LDC.64 R4, c[0x0][0x380] ;  /* 0x0000e000ff047b82 */ /* 0x000ee20000000a00 */
[----:B-1----:R-:W-:-:S06]  /*0080*/  UIMAD UR4, UR4, UR5, URZ ;  /* 0x00000005040472a4 */ /* 0x002fcc000f8e02ff */
[----:B0-----:R-:W-:Y:S01]  /*0090*/  IADD3 R0, PT, PT, R8, UR4, RZ ;  /* 0x0000000408007c10 */ /* 0x001fe2000fffe0ff */
[----:B--2---:R-:W-:-:S03]  /*00a0*/  IMAD R3, R3, UR6, R2 ;  /* 0x0000000603037c24 */ /* 0x004fc6000f8e0202 */
[----:B---3--:R-:W-:-:S04]  /*00b0*/  ISETP.GE.U32.AND P0, PT, R0, R5, PT ;  /* 0x000000050000720c */ /* 0x008fc80003f06070 */
[----:B------:R-:W-:-:S13]  /*00c0*/  ISETP.GE.U32.OR P0, PT, R3, R4, P0 ;  /* 0x000000040300720c */ /* 0x000fda0000706470 */
[----:B------:R-:W-:Y:S05]  /*00d0*/  @P0 EXIT ;  /* 0x000000000000094d */ /* 0x000fea0003800000 */
[----:B------:R-:W0:Y:S01]  /*00e0*/  LDC R2, c[0x0][0x388] ;  /* 0x0000e200ff027b82 */ /* 0x000e220000000800 */
[----:B------:R-:W1:Y:S01]  /*00f0*/  LDCU.64 UR6, c[0x0][0x358] ;  /* 0x00006b00ff0677ac */ /* 0x000e620008000a00 */
[----:B------:R-:W-:Y:S01]  /*0100*/  HFMA2 R25, -RZ, RZ, 0, 0 ;  /* 0x00000000ff197431 */ /* 0x000fe200000001ff */
[----:B0-----:R-:W-:-:S13]  /*0110*/  ISETP.GE.AND P0, PT, R2, 0x1, PT ;  /* 0x000000010200780c */ /* 0x001fda0003f06270 */
[----:B-1----:R-:W-:Y:S05]  /*0120*/  @!P0 BRA `(.L_x_0) ;  /* 0x0000000800448947 */ /* 0x002fea0003800000 */
[C---:B------:R-:W-:Y:S02]  /*0130*/  ISETP.GE.U32.AND P1, PT, R2.reuse, 0x8, PT ;  /* 0x000000080200780c */ /* 0x040fe40003f26070 */
[----:B------:R-:W-:Y:S02]  /*0140*/  LOP3.LUT R6, R2, 0x7, RZ, 0xc0, !PT ;  /* 0x0000000702067812 */ /* 0x000fe400078ec0ff */
[----:B------:R-:W-:Y:S02]  /*0150*/  MOV R25, RZ ;  /* 0x000000ff00197202 */ /* 0x000fe40000000f00 */
[----:B------:R-:W-:Y:S02]  /*0160*/  ISETP.NE.AND P0, PT, R6, RZ, PT ;  /* 0x000000ff0600720c */ /* 0x000fe40003f05270 */
[----:B------:R-:W-:-:S05]  /*0170*/  MOV R7, RZ ;  /* 0x000000ff00077202 */ /* 0x000fca0000000f00 */
[----:B------:R-:W-:Y:S06]  /*0180*/  @!P1 BRA `(.L_x_1) ;  /* 0x0000000400249947 */ /* 0x000fec0003800000 */
[----:B------:R-:W-:Y:S01]  /*0190*/  LOP3.LUT R7, R2, 0x7ffffff8, RZ, 0xc0, !PT ;  /* 0x7ffffff802077812 */ /* 0x000fe200078ec0ff */
[C---:B------:R-:W-:Y:S01]  /*01a0*/  IMAD R10, R5.reuse, 0x3, R0 ;  /* 0x00000003050a7824 */ /* 0x040fe200078e0200 */
[C---:B------:R-:W-:Y:S01]  /*01b0*/  IADD3 R4, PT, PT, R5.reuse, UR4, R8 ;  /* 0x0000000405047c10 */ /* 0x040fe2000fffe008 */
[C-C-:B------:R-:W-:Y:S01]  /*01c0*/  IMAD R14, R5.reuse, 0x5, R0.reuse ;  /* 0x00000005050e7824 */ /* 0x140fe200078e0200 */
[CC--:B------:R-:W-:Y:S01]  /*01d0*/  LEA R8, R5.reuse, R0.reuse, 0x1 ;  /* 0x0000000005087211 */ /* 0x0c0fe200078e08ff */
[C-C-:B------:R-:W-:Y:S01]  /*01e0*/  IMAD R9, R5.reuse, 0x6, R0.reuse ;  /* 0x0000000605097824 */ /* 0x140fe200078e0200 */
[C---:B------:R-:W-:Y:S01]  /*01f0*/  LEA R12, R5.reuse, R0, 0x2 ;  /* 0x00000000050c7211 */ /* 0x040fe200078e10ff */
[----:B------:R-:W-:Y:S01]  /*0200*/  IMAD R11, R5, 0x7, R0 ;  /* 0x00000007050b7824 */ /* 0x000fe200078e0200 */
[----:B------:R-:W-:Y:S01]  /*0210*/  MOV R25, RZ ;  /* 0x000000ff00197202 */ /* 0x000fe20000000f00 */
[----:B------:R-:W-:Y:S01]  /*0220*/  IMAD R15, R3, R2, 0x3 ;  /* 0x00000003030f7424 */ /* 0x000fe200078e0202 */
[----:B------:R-:W-:-:S02]  /*0230*/  MOV R13, R0 ;  /* 0x00000000000d7202 */ /* 0x000fc40000000f00 */
[----:B------:R-:W-:-:S07]  /*0240*/  IADD3 R24, PT, PT, -R7, RZ, RZ ;  /* 0x000000ff07187210 */ /* 0x000fce0007ffe1ff */
.L_x_2:
[----:B------:R-:W0:Y:S01]  /*0250*/  LDC.64 R20, c[0x0][0x390] ;  /* 0x0000e400ff147b82 */ /* 0x000e220000000a00 */
[----:B------:R-:W-:-:S07]  /*0260*/  IADD3 R23, PT, PT, R15, -0x3, RZ ;  /* 0xfffffffd0f177810 */ /* 0x000fce0007ffe0ff */
[----:B------:R-:W1:Y:S01]  /*0270*/  LDC.64 R16, c[0x0][0x398] ;  /* 0x0000e600ff107b82 */ /* 0x000e620000000a00 */
[----:B0-----:R-:W-:-:S06]  /*0280*/  IMAD.WIDE.U32 R22, R23, 0x4, R20 ;  /* 0x0000000417167825 */ /* 0x001fcc00078e0014 */
[----:B------:R-:W2:Y:S01]  /*0290*/  LDG.E R22, desc[UR6][R22.64] ;  /* 0x0000000616167981 */ /* 0x000ea2000c1e1900 */
[----:B-1----:R-:W-:-:S06]  /*02a0*/  IMAD.WIDE.U32 R18, R13, 0x4, R16 ;  /* 0x000000040d127825 */ /* 0x002fcc00078e0010 */
[----:B------:R-:W2:Y:S01]  /*02b0*/  LDG.E R18, desc[UR6][R18.64] ;  /* 0x0000000612127981 */ /* 0x000ea2000c1e1900 */
[----:B------:R-:W-:Y:S01]  /*02c0*/  IADD3 R27, PT, PT, R15, -0x2, RZ ;  /* 0xfffffffe0f1b7810 */ /* 0x000fe20007ffe0ff */
[----:B------:R-:W-:-:S06]  /*02d0*/  IMAD.WIDE.U32 R28, R4, 0x4, R16 ;  /* 0x00000004041c7825 */ /* 0x000fcc00078e0010 */
[----:B------:R-:W3:Y:S01]  /*02e0*/  LDG.E R28, desc[UR6][R28.64] ;  /* 0x000000061c1c7981 */ /* 0x000ee2000c1e1900 */
[----:B--2---:R-:W-:Y:S01]  /*02f0*/  FFMA R25, R22, R18, R25 ;  /* 0x0000001216197223 */ /* 0x004fe20000000019 */
[----:B------:R-:W-:Y:S01]  /*0300*/  IMAD.WIDE.U32 R22, R27, 0x4, R20 ;  /* 0x000000041b167825 */ /* 0x000fe200078e0014 */
[----:B------:R-:W-:-:S05]  /*0310*/  IADD3 R27, PT, PT, R15, -0x1, RZ ;  /* 0xffffffff0f1b7810 */ /* 0x000fca0007ffe0ff */
[----:B------:R-:W-:Y:S01]  /*0320*/  IMAD.WIDE.U32 R26, R27, 0x4, R20 ;  /* 0x000000041b1a7825 */ /* 0x000fe200078e0014 */
[----:B------:R-:W3:Y:S04]  /*0330*/  LDG.E R22, desc[UR6][R22.64] ;  /* 0x0000000616167981 */ /* 0x000ee8000c1e1900 */
[----:B------:R0:W2:Y:S02]  /*0340*/  LDG.E R18, desc[UR6][R26.64] ;  /* 0x000000061a127981 */ /* 0x0000a4000c1e1900 */
[----:B0-----:R-:W-:-:S05]  /*0350*/  IMAD.WIDE.U32 R26, R8, 0x4, R16 ;  /* 0x00000004081a7825 */ /* 0x001fca00078e0010 */
[----:B------:R-:W2:Y:S01]  /*0360*/  LDG.E R19, desc[UR6][R26.64] ;  /* 0x000000061a137981 */ /* 0x000ea2000c1e1900 */
[----:B------:R-:W-:Y:S01]  /*0370*/  IADD3 R23, PT, PT, R15, 0x1, RZ ;  /* 0x000000010f177810 */ /* 0x000fe20007ffe0ff */
[----:B---3--:R-:W-:-:S04]  /*0380*/  FFMA R25, R22, R28, R25 ;  /* 0x0000001c16197223 */ /* 0x008fc80000000019 */
[----:B--2---:R-:W-:Y:S01]  /*0390*/  FFMA R25, R18, R19, R25 ;  /* 0x0000001312197223 */ /* 0x004fe20000000019 */
[----:B------:R-:W-:-:S05]  /*03a0*/  IMAD.WIDE.U32 R18, R15, 0x4, R20 ;  /* 0x000000040f127825 */ /* 0x000fca00078e0014 */
[----:B------:R0:W2:Y:S02]  /*03b0*/  LDG.E R28, desc[UR6][R18.64] ;  /* 0x00000006121c7981 */ /* 0x0000a4000c1e1900 */
[----:B0-----:R-:W-:-:S04]  /*03c0*/  IMAD.WIDE.U32 R18, R23, 0x4, R20 ;  /* 0x0000000417127825 */ /* 0x001fc800078e0014 */
[--C-:B------:R-:W-:Y:S02]  /*03d0*/  IMAD.WIDE.U32 R22, R10, 0x4, R16.reuse ;  /* 0x000000040a167825 */ /* 0x100fe400078e0010 */
[----:B------:R-:W3:Y:S04]  /*03e0*/  LDG.E R18, desc[UR6][R18.64] ;  /* 0x0000000612127981 */ /* 0x000ee8000c1e1900 */
[----:B------:R0:W2:Y:S02]  /*03f0*/  LDG.E R29, desc[UR6][R22.64] ;  /* 0x00000006161d7981 */ /* 0x0000a4000c1e1900 */
[----:B0-----:R-:W-:-:S05]  /*0400*/  IMAD.WIDE.U32 R22, R12, 0x4, R16 ;  /* 0x000000040c167825 */ /* 0x001fca00078e0010 */
[----:B------:R0:W3:Y:S01]  /*0410*/  LDG.E R26, desc[UR6][R22.64] ;  /* 0x00000006161a7981 */ /* 0x0000e2000c1e1900 */
[C---:B------:R-:W-:Y:S02]  /*0420*/  IADD3 R27, PT, PT, R15.reuse, 0x3, RZ ;  /* 0x000000030f1b7810 */ /* 0x040fe40007ffe0ff */
[C---:B0-----:R-:W-:Y:S01]  /*0430*/  IADD3 R23, PT, PT, R15.reuse, 0x4, RZ ;  /* 0x000000040f177810 */ /* 0x041fe20007ffe0ff */
[----:B--2---:R-:W-:Y:S01]  /*0440*/  FFMA R25, R28, R29, R25 ;  /* 0x0000001d1c197223 */ /* 0x004fe20000000019 */
[----:B------:R-:W-:-:S05]  /*0450*/  IADD3 R29, PT, PT, R15, 0x2, RZ ;  /* 0x000000020f1d7810 */ /* 0x000fca0007ffe0ff */
[----:B------:R-:W-:-:S06]  /*0460*/  IMAD.WIDE.U32 R28, R29, 0x4, R20 ;  /* 0x000000041d1c7825 */ /* 0x000fcc00078e0014 */
[----:B------:R-:W2:Y:S01]  /*0470*/  LDG.E R28, desc[UR6][R28.64] ;  /* 0x000000061c1c7981 */ /* 0x000ea2000c1e1900 */
[----:B---3--:R-:W-:Y:S01]  /*0480*/  FFMA R25, R18, R26, R25 ;  /* 0x0000001a12197223 */ /* 0x008fe20000000019 */
[----:B------:R-:W-:-:S04]  /*0490*/  IMAD.WIDE.U32 R18, R14, 0x4, R16 ;  /* 0x000000040e127825 */ /* 0x000fc800078e0010 */
[--C-:B------:R-:W-:Y:S02]  /*04a0*/  IMAD.WIDE.U32 R26, R27, 0x4, R20.reuse ;  /* 0x000000041b1a7825 */ /* 0x100fe400078e0014 */
[----:B------:R-:W2:Y:S02]  /*04b0*/  LDG.E R18, desc[UR6][R18.64] ;  /* 0x0000000612127981 */ /* 0x000ea4000c1e1900 */
[----:B------:R-:W-:Y:S02]  /*04c0*/  IMAD.WIDE.U32 R20, R23, 0x4, R20 ;  /* 0x0000000417147825 */ /* 0x000fe400078e0014 */
[----:B------:R-:W3:Y:S02]  /*04d0*/  LDG.E R26, desc[UR6][R26.64] ;  /* 0x000000061a1a7981 */ /* 0x000ee4000c1e1900 */
[--C-:B------:R-:W-:Y:S02]  /*04e0*/  IMAD.WIDE.U32 R22, R9, 0x4, R16.reuse ;  /* 0x0000000409167825 */ /* 0x100fe400078e0010 */
[----:B------:R-:W4:Y:S02]  /*04f0*/  LDG.E R20, desc[UR6][R20.64] ;  /* 0x0000000614147981 */ /* 0x000f24000c1e1900 */
[----:B------:R-:W-:-:S02]  /*0500*/  IMAD.WIDE.U32 R16, R11, 0x4, R16 ;  /* 0x000000040b107825 */ /* 0x000fc400078e0010 */
[----:B------:R-:W3:Y:S04]  /*0510*/  LDG.E R23, desc[UR6][R22.64] ;  /* 0x0000000616177981 */ /* 0x000ee8000c1e1900 */
[----:B------:R-:W4:Y:S01]  /*0520*/  LDG.E R16, desc[UR6][R16.64] ;  /* 0x0000000610107981 */ /* 0x000f22000c1e1900 */
[----:B------:R-:W-:-:S04]  /*0530*/  IADD3 R24, PT, PT, R24, 0x8, RZ ;  /* 0x0000000818187810 */ /* 0x000fc80007ffe0ff */
[----:B------:R-:W-:Y:S02]  /*0540*/  ISETP.NE.AND P1, PT, R24, RZ, PT ;  /* 0x000000ff1800720c */ /* 0x000fe40003f25270 */
[----:B------:R-:W-:Y:S02]  /*0550*/  IADD3 R15, PT, PT, R15, 0x8, RZ ;  /* 0x000000080f0f7810 */ /* 0x000fe40007ffe0ff */
[C---:B------:R-:W-:Y:S02]  /*0560*/  LEA R4, R5.reuse, R4, 0x3 ;  /* 0x0000000405047211 */ /* 0x040fe400078e18ff */
[C---:B------:R-:W-:Y:S02]  /*0570*/  LEA R8, R5.reuse, R8, 0x3 ;  /* 0x0000000805087211 */ /* 0x040fe400078e18ff */
[C---:B------:R-:W-:Y:S02]  /*0580*/  LEA R10, R5.reuse, R10, 0x3 ;  /* 0x0000000a050a7211 */ /* 0x040fe400078e18ff */
[----:B------:R-:W-:-:S02]  /*0590*/  LEA R12, R5, R12, 0x3 ;  /* 0x0000000c050c7211 */ /* 0x000fc400078e18ff */
[C---:B------:R-:W-:Y:S02]  /*05a0*/  LEA R14, R5.reuse, R14, 0x3 ;  /* 0x0000000e050e7211 */ /* 0x040fe400078e18ff */
[C---:B------:R-:W-:Y:S02]  /*05b0*/  LEA R9, R5.reuse, R9, 0x3 ;  /* 0x0000000905097211 */ /* 0x040fe400078e18ff */
[C---:B------:R-:W-:Y:S02]  /*05c0*/  LEA R11, R5.reuse, R11, 0x3 ;  /* 0x0000000b050b7211 */ /* 0x040fe400078e18ff */
[----:B------:R-:W-:Y:S01]  /*05d0*/  LEA R13, R5, R13, 0x3 ;  /* 0x0000000d050d7211 */ /* 0x000fe200078e18ff */
[----:B--2---:R-:W-:-:S04]  /*05e0*/  FFMA R25, R28, R18, R25 ;  /* 0x000000121c197223 */ /* 0x004fc80000000019 */
[----:B---3--:R-:W-:-:S04]  /*05f0*/  FFMA R25, R26, R23, R25 ;  /* 0x000000171a197223 */ /* 0x008fc80000000019 */
[----:B----4-:R-:W-:Y:S01]  /*0600*/  FFMA R25, R20, R16, R25 ;  /* 0x0000001014197223 */ /* 0x010fe20000000019 */
[----:B------:R-:W-:Y:S06]  /*0610*/  @P1 BRA `(.L_x_2) ;  /* 0xfffffffc000c1947 */ /* 0x000fec000383ffff */
.L_x_1:
[----:B------:R-:W-:Y:S05]  /*0620*/  @!P0 BRA `(.L_x_0) ;  /* 0x0000000400048947 */ /* 0x000fea0003800000 */
[----:B------:R-:W-:Y:S02]  /*0630*/  ISETP.GE.U32.AND P0, PT, R6, 0x4, PT ;  /* 0x000000040600780c */ /* 0x000fe40003f06070 */
[----:B------:R-:W-:-:S04]  /*0640*/  LOP3.LUT R24, R2, 0x3, RZ, 0xc0, !PT ;  /* 0x0000000302187812 */ /* 0x000fc800078ec0ff */
[----:B------:R-:W-:-:S07]  /*0650*/  ISETP.NE.AND P1, PT, R24, RZ, PT ;  /* 0x000000ff1800720c */ /* 0x000fce0003f25270 */
[----:B------:R-:W-:Y:S06]  /*0660*/  @!P0 BRA `(.L_x_3) ;  /* 0x00000000007c8947 */ /* 0x000fec0003800000 */
[----:B------:R-:W0:Y:S01]  /*0670*/  LDC.64 R8, c[0x0][0x398] ;  /* 0x0000e600ff087b82 */ /* 0x000e220000000a00 */
[----:B------:R-:W-:Y:S02]  /*0680*/  IMAD R13, R3, R2, R7 ;  /* 0x00000002030d7224 */ /* 0x000fe400078e0207 */
[----:B------:R-:W-:-:S03]  /*0690*/  IMAD R6, R7, R5, R0 ;  /* 0x0000000507067224 */ /* 0x000fc600078e0200 */
[C---:B------:R-:W-:Y:S02]  /*06a0*/  IADD3 R21, PT, PT, R13.reuse, 0x1, RZ ;  /* 0x000000010d157810 */ /* 0x040fe40007ffe0ff */
[----:B------:R-:W1:Y:S01]  /*06b0*/  LDC.64 R10, c[0x0][0x390] ;  /* 0x0000e400ff0a7b82 */ /* 0x000e620000000a00 */
[C---:B------:R-:W-:Y:S02]  /*06c0*/  IADD3 R15, PT, PT, R13.reuse, 0x2, RZ ;  /* 0x000000020d0f7810 */ /* 0x040fe40007ffe0ff */
[----:B------:R-:W-:Y:S01]  /*06d0*/  IADD3 R27, PT, PT, R13, 0x3, RZ ;  /* 0x000000030d1b7810 */ /* 0x000fe20007ffe0ff */
[C---:B0-----:R-:W-:Y:S01]  /*06e0*/  IMAD.WIDE.U32 R18, R6.reuse, 0x4, R8 ;  /* 0x0000000406127825 */ /* 0x041fe200078e0008 */
[----:B------:R-:W-:-:S04]  /*06f0*/  IADD3 R6, PT, PT, R6, R5, RZ ;  /* 0x0000000506067210 */ /* 0x000fc80007ffe0ff */
[CC--:B------:R-:W-:Y:S01]  /*0700*/  IADD3 R14, PT, PT, R6.reuse, R5.reuse, RZ ;  /* 0x00000005060e7210 */ /* 0x0c0fe20007ffe0ff */
[--C-:B-1----:R-:W-:Y:S01]  /*0710*/  IMAD.WIDE.U32 R22, R13, 0x4, R10.reuse ;  /* 0x000000040d167825 */ /* 0x102fe200078e000a */
[----:B------:R-:W2:Y:S03]  /*0720*/  LDG.E R18, desc[UR6][R18.64] ;  /* 0x0000000612127981 */ /* 0x000ea6000c1e1900 */
[----:B------:R-:W-:Y:S01]  /*0730*/  IMAD.WIDE.U32 R20, R21, 0x4, R10 ;  /* 0x0000000415147825 */ /* 0x000fe200078e000a */
[----:B------:R-:W2:Y:S03]  /*0740*/  LDG.E R4, desc[UR6][R22.64] ;  /* 0x0000000616047981 */ /* 0x000ea6000c1e1900 */
[----:B------:R-:W-:Y:S01]  /*0750*/  IMAD.WIDE.U32 R16, R6, 0x4, R8 ;  /* 0x0000000406107825 */ /* 0x000fe200078e0008 */
[----:B------:R-:W-:Y:S01]  /*0760*/  IADD3 R29, PT, PT, R14, R5, RZ ;  /* 0x000000050e1d7210 */ /* 0x000fe20007ffe0ff */
[----:B------:R-:W3:Y:S02]  /*0770*/  LDG.E R20, desc[UR6][R20.64] ;  /* 0x0000000614147981 */ /* 0x000ee4000c1e1900 */
[----:B------:R-:W-:-:S02]  /*0780*/  IMAD.WIDE.U32 R12, R15, 0x4, R10 ;  /* 0x000000040f0c7825 */ /* 0x000fc400078e000a */
[----:B------:R-:W3:Y:S02]  /*0790*/  LDG.E R17, desc[UR6][R16.64] ;  /* 0x0000000610117981 */ /* 0x000ee4000c1e1900 */
[----:B------:R-:W-:Y:S02]  /*07a0*/  IMAD.WIDE.U32 R14, R14, 0x4, R8 ;  /* 0x000000040e0e7825 */ /* 0x000fe400078e0008 */
[----:B------:R-:W4:Y:S02]  /*07b0*/  LDG.E R13, desc[UR6][R12.64] ;  /* 0x000000060c0d7981 */ /* 0x000f24000c1e1900 */
[----:B------:R-:W-:Y:S02]  /*07c0*/  IMAD.WIDE.U32 R10, R27, 0x4, R10 ;  /* 0x000000041b0a7825 */ /* 0x000fe400078e000a */
[----:B------:R-:W4:Y:S02]  /*07d0*/  LDG.E R14, desc[UR6][R14.64] ;  /* 0x000000060e0e7981 */ /* 0x000f24000c1e1900 */
[----:B------:R-:W-:-:S02]  /*07e0*/  IMAD.WIDE.U32 R8, R29, 0x4, R8 ;  /* 0x000000041d087825 */ /* 0x000fc400078e0008 */
[----:B------:R-:W5:Y:S04]  /*07f0*/  LDG.E R11, desc[UR6][R10.64] ;  /* 0x000000060a0b7981 */ /* 0x000f68000c1e1900 */
[----:B------:R-:W5:Y:S01]  /*0800*/  LDG.E R8, desc[UR6][R8.64] ;  /* 0x0000000608087981 */ /* 0x000f62000c1e1900 */
[----:B------:R-:W-:Y:S01]  /*0810*/  IADD3 R7, PT, PT, R7, 0x4, RZ ;  /* 0x0000000407077810 */ /* 0x000fe20007ffe0ff */
[----:B--2---:R-:W-:-:S04]  /*0820*/  FFMA R25, R4, R18, R25 ;  /* 0x0000001204197223 */ /* 0x004fc80000000019 */
[----:B---3--:R-:W-:-:S04]  /*0830*/  FFMA R20, R20, R17, R25 ;  /* 0x0000001114147223 */ /* 0x008fc80000000019 */
[----:B----4-:R-:W-:-:S04]  /*0840*/  FFMA R20, R13, R14, R20 ;  /* 0x0000000e0d147223 */ /* 0x010fc80000000014 */
[----:B-----5:R-:W-:-:S07]  /*0850*/  FFMA R25, R11, R8, R20 ;  /* 0x000000080b197223 */ /* 0x020fce0000000014 */
.L_x_3:
[----:B------:R-:W-:Y:S05]  /*0860*/  @!P1 BRA `(.L_x_0) ;  /* 0x0000000000749947 */ /* 0x000fea0003800000 */
[----:B------:R-:W0:Y:S01]  /*0870*/  LDC.64 R16, c[0x0][0x390] ;  /* 0x0000e400ff107b82 */ /* 0x000e220000000a00 */
[----:B------:R-:W-:Y:S02]  /*0880*/  ISETP.NE.AND P0, PT, R24, 0x1, PT ;  /* 0x000000011800780c */ /* 0x000fe40003f05270 */
[----:B------:R-:W-:-:S04]  /*0890*/  LOP3.LUT R4, R2, 0x1, RZ, 0xc0, !PT ;  /* 0x0000000102047812 */ /* 0x000fc800078ec0ff */
[----:B------:R-:W-:Y:S01]  /*08a0*/  ISETP.NE.U32.AND P1, PT, R4, 0x1, PT ;  /* 0x000000010400780c */ /* 0x000fe20003f25070 */
[----:B------:R-:W1:Y:S06]  /*08b0*/  LDC.64 R8, c[0x0][0x398] ;  /* 0x0000e600ff087b82 */ /* 0x000e6c0000000a00 */
[----:B------:R-:W-:Y:S02]  /*08c0*/  @P0 IMAD R15, R3, R2, R7 ;  /* 0x00000002030f0224 */ /* 0x000fe400078e0207 */
[----:B------:R-:W2:Y:S01]  /*08d0*/  LDC.64 R10, c[0x0][0x390] ;  /* 0x0000e400ff0a7b82 */ /* 0x000ea20000000a00 */
[C---:B------:R-:W-:Y:S01]  /*08e0*/  @P0 IMAD R14, R7.reuse, R5, R0 ;  /* 0x00000005070e0224 */ /* 0x040fe200078e0200 */
[----:B------:R-:W-:-:S02]  /*08f0*/  @P0 IADD3 R7, PT, PT, R7, 0x2, RZ ;  /* 0x0000000207070810 */ /* 0x000fc40007ffe0ff */
[C---:B------:R-:W-:Y:S02]  /*0900*/  @P0 IADD3 R21, PT, PT, R15.reuse, 0x1, RZ ;  /* 0x000000010f150810 */ /* 0x040fe40007ffe0ff */
[----:B------:R-:W-:Y:S02]  /*0910*/  @P0 IADD3 R23, PT, PT, R14, R5, RZ ;  /* 0x000000050e170210 */ /* 0x000fe40007ffe0ff */
[----:B------:R-:W3:Y:S01]  /*0920*/  LDC.64 R12, c[0x0][0x398] ;  /* 0x0000e600ff0c7b82 */ /* 0x000ee20000000a00 */
[----:B0-----:R-:W-:-:S04]  /*0930*/  @P0 IMAD.WIDE.U32 R18, R15, 0x4, R16 ;  /* 0x000000040f120825 */ /* 0x001fc800078e0010 */
[----:B------:R-:W-:Y:S01]  /*0940*/  @P0 IMAD.WIDE.U32 R16, R21, 0x4, R16 ;  /* 0x0000000415100825 */ /* 0x000fe200078e0010 */
[----:B------:R-:W4:Y:S03]  /*0950*/  @P0 LDG.E R4, desc[UR6][R18.64] ;  /* 0x0000000612040981 */ /* 0x000f26000c1e1900 */
[----:B-1----:R-:W-:Y:S02]  /*0960*/  @P0 IMAD.WIDE.U32 R14, R14, 0x4, R8 ;  /* 0x000000040e0e0825 */ /* 0x002fe400078e0008 */
[----:B------:R-:W5:Y:S02]  /*0970*/  @P0 LDG.E R17, desc[UR6][R16.64] ;  /* 0x0000000610110981 */ /* 0x000f64000c1e1900 */
[----:B------:R-:W-:Y:S02]  /*0980*/  @!P1 IMAD R21, R3, R2, R7 ;  /* 0x0000000203159224 */ /* 0x000fe400078e0207 */
[----:B------:R-:W-:Y:S01]  /*0990*/  @P0 IMAD.WIDE.U32 R8, R23, 0x4, R8 ;  /* 0x0000000417080825 */ /* 0x000fe200078e0008 */
[----:B------:R-:W4:Y:S03]  /*09a0*/  @P0 LDG.E R14, desc[UR6][R14.64] ;  /* 0x000000060e0e0981 */ /* 0x000f26000c1e1900 */
[----:B------:R-:W-:-:S02]  /*09b0*/  @!P1 IMAD R7, R7, R5, R0 ;  /* 0x0000000507079224 */ /* 0x000fc400078e0200 */
[----:B--2---:R-:W-:Y:S01]  /*09c0*/  @!P1 IMAD.WIDE.U32 R10, R21, 0x4, R10 ;  /* 0x00000004150a9825 */ /* 0x004fe200078e000a */
[----:B------:R-:W5:Y:S03]  /*09d0*/  @P0 LDG.E R8, desc[UR6][R8.64] ;  /* 0x0000000608080981 */ /* 0x000f66000c1e1900 */
[----:B---3--:R-:W-:Y:S02]  /*09e0*/  @!P1 IMAD.WIDE.U32 R12, R7, 0x4, R12 ;  /* 0x00000004070c9825 */ /* 0x008fe400078e000c */
[----:B------:R-:W2:Y:S04]  /*09f0*/  @!P1 LDG.E R10, desc[UR6][R10.64] ;  /* 0x000000060a0a9981 */ /* 0x000ea8000c1e1900 */
[----:B------:R-:W2:Y:S01]  /*0a00*/  @!P1 LDG.E R12, desc[UR6][R12.64] ;  /* 0x000000060c0c9981 */ /* 0x000ea2000c1e1900 */
[----:B----4-:R-:W-:-:S04]  /*0a10*/  @P0 FFMA R4, R4, R14, R25 ;  /* 0x0000000e04040223 */ /* 0x010fc80000000019 */
[----:B-----5:R-:W-:-:S04]  /*0a20*/  @P0 FFMA R25, R17, R8, R4 ;  /* 0x0000000811190223 */ /* 0x020fc80000000004 */
[----:B--2---:R-:W-:-:S07]  /*0a30*/  @!P1 FFMA R25, R10, R12, R25 ;  /* 0x0000000c0a199223 */ /* 0x004fce0000000019 */
.L_x_0:
[----:B------:R-:W0:Y:S01]  /*0a40*/  LDC.64 R6, c[0x0][0x3a8] ;  /* 0x0000ea00ff067b82 */ /* 0x000e220000000a00 */
[----:B------:R-:W-:Y:S01]  /*0a50*/  IMAD R3, R3, R5, R0 ;  /* 0x0000000503037224 */ /* 0x000fe200078e0200 */
[----:B------:R-:W1:Y:S01]  /*0a60*/  LDCU UR5, c[0x0][0x3a0] ;  /* 0x00007400ff0577ac */ /* 0x000e620008000800 */
[----:B------:R-:W2:Y:S02]  /*0a70*/  LDCU UR8, c[0x0][0x38c] ;  /* 0x00007180ff0877ac */ /* 0x000ea40008000800 */
[----:B0-----:R-:W-:-:S05]  /*0a80*/  IMAD.WIDE.U32 R2, R3, 0x4, R6 ;  /* 0x0000000403027825 */ /* 0x001fca00078e0006 */
[----:B------:R-:W1:Y:S02]  /*0a90*/  LDG.E R0, desc[UR6][R2.64] ;  /* 0x0000000602007981 */ /* 0x000e64000c1e1900 */
[----:B-1----:R-:W-:-:S04]  /*0aa0*/  FMUL R0, R0, UR5 ;  /* 0x0000000500007c20 */ /* 0x002fc80008400000 */
[----:B--2---:R-:W-:-:S05]  /*0ab0*/  FFMA R25, R25, UR8, R0 ;  /* 0x0000000819197c23 */ /* 0x004fca0008000000 */
[----:B------:R-:W-:Y:S01]  /*0ac0*/  STG.E desc[UR6][R2.64], R25 ;  /* 0x0000001902007986 */ /* 0x000fe2000c101906 */
[----:B------:R-:W-:Y:S05]  /*0ad0*/  EXIT ;  /* 0x000000000000794d */ /* 0x000fea0003800000 */
.L_x_4:
[----:B------:R-:W-:-:S00]  /*0ae0*/  BRA `(.L_x_4) ;  /* 0xfffffffc00fc7947 */ /* 0x000fc0000383ffff */
[----:B------:R-:W-:-:S00]  /*0af0*/  NOP ;  /* 0x0000000000007918 */ /* 0x000fc00000000000 */
        /* <DEDUP_REMOVED lines=8> */
.L_x_5:


//--------------------- .nv.shared.reserved.0     --------------------------
	.section	.nv.shared.reserved.0,"aw",@nobits
	.weak		__nv_reservedSMEM_offset_0_alias
	.size		__nv_reservedSMEM_offset_0_alias, 0, 64
	.other		__nv_reservedSMEM_offset_0_alias,@"STO_CUDA_RESERVED_SHARED STV_DEFAULT"
__nv_reservedSMEM_offset_0_alias:
	.zero		0
	.zero		64


//--------------------- .nv.constant0._Z5sgemmiiifPKfS0_fPf --------------------------
	.section	.nv.constant0._Z5sgemmiiifPKfS0_fPf,"a",@progbits
	.sectionflags	@""
	.align	4
.nv.constant0._Z5sgemmiiifPKfS0_fPf:
	.zero		944


//--------------------- SYMBOLS --------------------------

	.type		.nv.reservedSmem.offset0,@object
	.size		.nv.reservedSmem.offset0,0x4
